//
// Generated by NVIDIA NVVM Compiler
//
// Compiler Build ID: CL-36424714
// Cuda compilation tools, release 13.0, V13.0.88
// Based on NVVM 20.0.0
//

.version 9.0
.target sm_100
.address_size 64

	// .globl	_Z18updateParticlesGPUP8Particleiff

.visible .entry _Z18updateParticlesGPUP8Particleiff(
	.param .u64 .ptr .align 1 _Z18updateParticlesGPUP8Particleiff_param_0,
	.param .u32 _Z18updateParticlesGPUP8Particleiff_param_1,
	.param .f32 _Z18updateParticlesGPUP8Particleiff_param_2,
	.param .f32 _Z18updateParticlesGPUP8Particleiff_param_3
)
{
	.reg .pred 	%p<2>;
	.reg .b32 	%r<6>;
	.reg .b32 	%f<15>;
	.reg .b64 	%rd<5>;

	ld.param.u64 	%rd1, [_Z18updateParticlesGPUP8Particleiff_param_0];
	ld.param.u32 	%r2, [_Z18updateParticlesGPUP8Particleiff_param_1];
	ld.param.f32 	%f1, [_Z18updateParticlesGPUP8Particleiff_param_2];
	ld.param.f32 	%f2, [_Z18updateParticlesGPUP8Particleiff_param_3];
	mov.u32 	%r3, %ctaid.x;
	mov.u32 	%r4, %ntid.x;
	mov.u32 	%r5, %tid.x;
	mad.lo.s32 	%r1, %r3, %r4, %r5;
	setp.ge.s32 	%p1, %r1, %r2;
	@%p1 bra 	$L__BB0_2;
	cvta.to.global.u64 	%rd2, %rd1;
	mul.wide.s32 	%rd3, %r1, 24;
	add.s64 	%rd4, %rd2, %rd3;
	ld.global.f32 	%f3, [%rd4+12];
	fma.rn.f32 	%f4, %f1, %f2, %f3;
	st.global.f32 	[%rd4+12], %f4;
	ld.global.f32 	%f5, [%rd4+16];
	fma.rn.f32 	%f6, %f1, %f2, %f5;
	st.global.f32 	[%rd4+16], %f6;
	ld.global.f32 	%f7, [%rd4+20];
	fma.rn.f32 	%f8, %f1, %f2, %f7;
	st.global.f32 	[%rd4+20], %f8;
	ld.global.f32 	%f9, [%rd4];
	fma.rn.f32 	%f10, %f1, %f4, %f9;
	st.global.f32 	[%rd4], %f10;
	ld.global.f32 	%f11, [%rd4+4];
	fma.rn.f32 	%f12, %f1, %f6, %f11;
	st.global.f32 	[%rd4+4], %f12;
	ld.global.f32 	%f13, [%rd4+8];
	fma.rn.f32 	%f14, %f1, %f6, %f13;
	st.global.f32 	[%rd4+8], %f14;
$L__BB0_2:
	ret;

}


// ===== COMPILED SASS (sm_100) =====

	.target	sm_100

	.elftype	@"ET_EXEC"


//--------------------- .note.nv.tkinfo           --------------------------
	.section	.note.nv.tkinfo,"",@"SHT_NOTE"
	.sectionflags	@"SHF_NOTE_NV_TKINFO"
	.tkinfo
        /*0018*/ 	.word	0x00000002
        /*0030*/ 	.string	""
        /*0030*/ 	.string	"ptxas"
        /*0030*/ 	.string	"Cuda compilation tools, release 13.0, V13.0.88"
        /*0030*/ 	.string	"Build cuda_13.0.r13.0/compiler.36424714_0"
        /*0030*/ 	.string	"-arch sm_100 -m 64 "



//--------------------- .note.nv.cuinfo           --------------------------
	.section	.note.nv.cuinfo,"",@"SHT_NOTE"
	.sectionflags	@"SHF_NOTE_NV_CUINFO"
        /*0018*/ 	.short	0x0002
        /*001a*/ 	.short	0x0064
        /*001c*/ 	.short	0x0082
	.zero		2


//--------------------- .nv.info                  --------------------------
	.section	.nv.info,"",@"SHT_CUDA_INFO"
	.align	4


	//----- nvinfo : EIATTR_REGCOUNT
	.align		4
        /*0000*/ 	.byte	0x04, 0x2f
        /*0002*/ 	.short	(.L_1 - .L_0)
	.align		4
.L_0:
        /*0004*/ 	.word	index@(_Z18updateParticlesGPUP8Particleiff)
        /*0008*/ 	.word	0x00000012


	//----- nvinfo : EIATTR_FRAME_SIZE
	.align		4
.L_1:
        /*000c*/ 	.byte	0x04, 0x11
        /*000e*/ 	.short	(.L_3 - .L_2)
	.align		4
.L_2:
        /*0010*/ 	.word	index@(_Z18updateParticlesGPUP8Particleiff)
        /*0014*/ 	.word	0x00000000


	//----- nvinfo : EIATTR_MIN_STACK_SIZE
	.align		4
.L_3:
        /*0018*/ 	.byte	0x04, 0x12
        /*001a*/ 	.short	(.L_5 - .L_4)
	.align		4
.L_4:
        /*001c*/ 	.word	index@(_Z18updateParticlesGPUP8Particleiff)
        /*0020*/ 	.word	0x00000000
.L_5:


//--------------------- .nv.compat                --------------------------
	.section	.nv.compat,"",@"SHT_CUDA_COMPAT_INFO"
	.align	4
        /*0000*/ 	.byte	0x02, 0x09, 0x00, 0x00, 0x02, 0x02, 0x01, 0x00, 0x02, 0x05, 0x05, 0x00, 0x03, 0x07, 0x01, 0x01
        /*0010*/ 	.byte	0x02, 0x03, 0x00, 0x00, 0x02, 0x06, 0x01, 0x00, 0x04, 0x0b, 0x08, 0x00, 0x09, 0x00, 0x00, 0x00
        /*0020*/ 	.byte	0x00, 0x00, 0x00, 0x00


//--------------------- .nv.info._Z18updateParticlesGPUP8Particleiff --------------------------
	.section	.nv.info._Z18updateParticlesGPUP8Particleiff,"",@"SHT_CUDA_INFO"
	.sectionflags	@""
	.align	4


	//----- nvinfo : EIATTR_CUDA_API_VERSION
	.align		4
        /*0000*/ 	.byte	0x04, 0x37
        /*0002*/ 	.short	(.L_7 - .L_6)
.L_6:
        /*0004*/ 	.word	0x00000082


	//----- nvinfo : EIATTR_KPARAM_INFO
	.align		4
.L_7:
        /*0008*/ 	.byte	0x04, 0x17
        /*000a*/ 	.short	(.L_9 - .L_8)
.L_8:
        /*000c*/ 	.word	0x00000000
        /*0010*/ 	.short	0x0003
        /*0012*/ 	.short	0x0010
        /*0014*/ 	.byte	0x00, 0xf0, 0x11, 0x00


	//----- nvinfo : EIATTR_KPARAM_INFO
	.align		4
.L_9:
        /*0018*/ 	.byte	0x04, 0x17
        /*001a*/ 	.short	(.L_11 - .L_10)
.L_10:
        /*001c*/ 	.word	0x00000000
        /*0020*/ 	.short	0x0002
        /*0022*/ 	.short	0x000c
        /*0024*/ 	.byte	0x00, 0xf0, 0x11, 0x00


	//----- nvinfo : EIATTR_KPARAM_INFO
	.align		4
.L_11:
        /*0028*/ 	.byte	0x04, 0x17
        /*002a*/ 	.short	(.L_13 - .L_12)
.L_12:
        /*002c*/ 	.word	0x00000000
        /*0030*/ 	.short	0x0001
        /*0032*/ 	.short	0x0008
        /*0034*/ 	.byte	0x00, 0xf0, 0x11, 0x00


	//----- nvinfo : EIATTR_KPARAM_INFO
	.align		4
.L_13:
        /*0038*/ 	.byte	0x04, 0x17
        /*003a*/ 	.short	(.L_15 - .L_14)
.L_14:
        /*003c*/ 	.word	0x00000000
        /*0040*/ 	.short	0x0000
        /*0042*/ 	.short	0x0000
        /*0044*/ 	.byte	0x00, 0xf5, 0x21, 0x00


	//----- nvinfo : EIATTR_SPARSE_MMA_MASK
	.align		4
.L_15:
        /*0048*/ 	.byte	0x03, 0x50
        /*004a*/ 	.short	0x0000


	//----- nvinfo : EIATTR_MAXREG_COUNT
	.align		4
        /*004c*/ 	.byte	0x03, 0x1b
        /*004e*/ 	.short	0x00ff


	//----- nvinfo : EIATTR_MERCURY_ISA_VERSION
	.align		4
        /*0050*/ 	.byte	0x03, 0x5f
        /*0052*/ 	.short	0x0101


	//----- nvinfo : EIATTR_VRC_CTA_INIT_COUNT
	.align		4
        /*0054*/ 	.byte	0x02, 0x4a
	.zero		1
	.zero		1


	//----- nvinfo : EIATTR_EXIT_INSTR_OFFSETS
	.align		4
        /*0058*/ 	.byte	0x04, 0x1c
        /*005a*/ 	.short	(.L_17 - .L_16)


	//   ....[0]....
.L_16:
        /*005c*/ 	.word	0x00000070


	//   ....[1]....
        /*0060*/ 	.word	0x000001f0


	//----- nvinfo : EIATTR_CBANK_PARAM_SIZE
	.align		4
.L_17:
        /*0064*/ 	.byte	0x03, 0x19
        /*0066*/ 	.short	0x0014


	//----- nvinfo : EIATTR_PARAM_CBANK
	.align		4
        /*0068*/ 	.byte	0x04, 0x0a
        /*006a*/ 	.short	(.L_19 - .L_18)
	.align		4
.L_18:
        /*006c*/ 	.word	index@(.nv.constant0._Z18updateParticlesGPUP8Particleiff)
        /*0070*/ 	.short	0x0380
        /*0072*/ 	.short	0x0014


	//----- nvinfo : EIATTR_SW_WAR
	.align		4
.L_19:
        /*0074*/ 	.byte	0x04, 0x36
        /*0076*/ 	.short	(.L_21 - .L_20)
.L_20:
        /*0078*/ 	.word	0x00000008
.L_21:


//--------------------- .nv.callgraph             --------------------------
	.section	.nv.callgraph,"",@"SHT_CUDA_CALLGRAPH"
	.align	4
	.sectionentsize	8
	.align		4
        /*0000*/ 	.word	0x00000000
	.align		4
        /*0004*/ 	.word	0xffffffff
	.align		4
        /*0008*/ 	.word	0x00000000
	.align		4
        /*000c*/ 	.word	0xfffffffe
	.align		4
        /*0010*/ 	.word	0x00000000
	.align		4
        /*0014*/ 	.word	0xfffffffd
	.align		4
        /*0018*/ 	.word	0x00000000
	.align		4
        /*001c*/ 	.word	0xfffffffc


//--------------------- .text._Z18updateParticlesGPUP8Particleiff --------------------------
	.section	.text._Z18updateParticlesGPUP8Particleiff,"ax",@progbits
	.align	128
        .global         _Z18updateParticlesGPUP8Particleiff
        .type           _Z18updateParticlesGPUP8Particleiff,@function
        .size           _Z18updateParticlesGPUP8Particleiff,(.L_x_1 - _Z18updateParticlesGPUP8Particleiff)
        .other          _Z18updateParticlesGPUP8Particleiff,@"STO_CUDA_ENTRY STV_DEFAULT"
_Z18updateParticlesGPUP8Particleiff:
.text._Z18updateParticlesGPUP8Particleiff:
[----:B------:R-:W-:Y:S01]  /*0000*/  LDC R1, c[0x0][0x37c] ;  /* 0x0000df00ff017b82 */ /* 0x000fe20000000800 */
[----:B------:R-:W0:Y:S07]  /*0010*/  S2R R0, SR_TID.X ;  /* 0x0000000000007919 */ /* 0x000e2e0000002100 */
[----:B------:R-:W0:Y:S01]  /*0020*/  S2UR UR4, SR_CTAID.X ;  /* 0x00000000000479c3 */ /* 0x000e220000002500 */
[----:B------:R-:W1:Y:S07]  /*0030*/  LDCU UR5, c[0x0][0x388] ;  /* 0x00007100ff0577ac */ /* 0x000e6e0008000800 */
[----:B------:R-:W0:Y:S02]  /*0040*/  LDC R5, c[0x0][0x360] ;  /* 0x0000d800ff057b82 */ /* 0x000e240000000800 */
[----:B0-----:R-:W-:-:S05]  /*0050*/  IMAD R5, R5, UR4, R0 ;  /* 0x0000000405057c24 */ /* 0x001fca000f8e0200 */
[----:B-1----:R-:W-:-:S13]  /*0060*/  ISETP.GE.AND P0, PT, R5, UR5, PT ;  /* 0x0000000505007c0c */ /* 0x002fda000bf06270 */
[----:B------:R-:W-:Y:S05]  /*0070*/  @P0 EXIT ;  /* 0x000000000000094d */ /* 0x000fea0003800000 */
[----:B------:R-:W0:Y:S01]  /*0080*/  LDC.64 R2, c[0x0][0x380] ;  /* 0x0000e000ff027b82 */ /* 0x000e220000000a00 */
[----:B------:R-:W1:Y:S01]  /*0090*/  LDCU.64 UR4, c[0x0][0x358] ;  /* 0x00006b00ff0477ac */ /* 0x000e620008000a00 */
[----:B------:R-:W2:Y:S06]  /*00a0*/  LDCU UR6, c[0x0][0x38c] ;  /* 0x00007180ff0677ac */ /* 0x000eac0008000800 */
[----:B------:R-:W2:Y:S01]  /*00b0*/  LDC R9, c[0x0][0x390] ;  /* 0x0000e400ff097b82 */ /* 0x000ea20000000800 */
[----:B0-----:R-:W-:-:S05]  /*00c0*/  IMAD.WIDE R2, R5, 0x18, R2 ;  /* 0x0000001805027825 */ /* 0x001fca00078e0202 */
[----:B-1----:R-:W2:Y:S04]  /*00d0*/  LDG.E R0, desc[UR4][R2.64+0xc] ;  /* 0x00000c0402007981 */ /* 0x002ea8000c1e1900 */
[----:B------:R-:W3:Y:S04]  /*00e0*/  LDG.E R4, desc[UR4][R2.64+0x10] ;  /* 0x0000100402047981 */ /* 0x000ee8000c1e1900 */
[----:B------:R-:W4:Y:S04]  /*00f0*/  LDG.E R6, desc[UR4][R2.64+0x14] ;  /* 0x0000140402067981 */ /* 0x000f28000c1e1900 */
[----:B------:R-:W5:Y:S04]  /*0100*/  LDG.E R8, desc[UR4][R2.64] ;  /* 0x0000000402087981 */ /* 0x000f68000c1e1900 */
[----:B------:R-:W5:Y:S04]  /*0110*/  LDG.E R10, desc[UR4][R2.64+0x4] ;  /* 0x00000404020a7981 */ /* 0x000f68000c1e1900 */
[----:B------:R-:W5:Y:S01]  /*0120*/  LDG.E R12, desc[UR4][R2.64+0x8] ;  /* 0x00000804020c7981 */ /* 0x000f62000c1e1900 */
[C---:B--2---:R-:W-:Y:S01]  /*0130*/  FFMA R5, R9.reuse, UR6, R0 ;  /* 0x0000000609057c23 */ /* 0x044fe20008000000 */
[----:B---3--:R-:W-:-:S04]  /*0140*/  FFMA R7, R9, UR6, R4 ;  /* 0x0000000609077c23 */ /* 0x008fc80008000004 */
[----:B------:R-:W-:Y:S01]  /*0150*/  STG.E desc[UR4][R2.64+0xc], R5 ;  /* 0x00000c0502007986 */ /* 0x000fe2000c101904 */
[----:B----4-:R-:W-:-:S03]  /*0160*/  FFMA R9, R9, UR6, R6 ;  /* 0x0000000609097c23 */ /* 0x010fc60008000006 */
[----:B------:R-:W-:Y:S01]  /*0170*/  STG.E desc[UR4][R2.64+0x10], R7 ;  /* 0x0000100702007986 */ /* 0x000fe2000c101904 */
[----:B-----5:R-:W-:-:S03]  /*0180*/  FFMA R11, R5, UR6, R8 ;  /* 0x00000006050b7c23 */ /* 0x020fc60008000008 */
[----:B------:R-:W-:Y:S01]  /*0190*/  STG.E desc[UR4][R2.64+0x14], R9 ;  /* 0x0000140902007986 */ /* 0x000fe2000c101904 */
[----:B------:R-:W-:-:S03]  /*01a0*/  FFMA R13, R7, UR6, R10 ;  /* 0x00000006070d7c23 */ /* 0x000fc6000800000a */
[----:B------:R-:W-:Y:S01]  /*01b0*/  STG.E desc[UR4][R2.64], R11 ;  /* 0x0000000b02007986 */ /* 0x000fe2000c101904 */
[----:B------:R-:W-:-:S03]  /*01c0*/  FFMA R15, R7, UR6, R12 ;  /* 0x00000006070f7c23 */ /* 0x000fc6000800000c */
[----:B------:R-:W-:Y:S04]  /*01d0*/  STG.E desc[UR4][R2.64+0x4], R13 ;  /* 0x0000040d02007986 */ /* 0x000fe8000c101904 */
[----:B------:R-:W-:Y:S01]  /*01e0*/  STG.E desc[UR4][R2.64+0x8], R15 ;  /* 0x0000080f02007986 */ /* 0x000fe2000c101904 */
[----:B------:R-:W-:Y:S05]  /*01f0*/  EXIT ;  /* 0x000000000000794d */ /* 0x000fea0003800000 */
.L_x_0:
[----:B------:R-:W-:-:S00]  /*0200*/  BRA `(.L_x_0) ;  /* 0xfffffffc00fc7947 */ /* 0x000fc0000383ffff */
[----:B------:R-:W-:-:S00]  /*0210*/  NOP ;  /* 0x0000000000007918 */ /* 0x000fc00000000000 */
        /* <DEDUP_REMOVED lines=14> */
.L_x_1:


//--------------------- .nv.shared.reserved.0     --------------------------
	.section	.nv.shared.reserved.0,"aw",@nobits
	.weak		__nv_reservedSMEM_offset_0_alias
	.size		__nv_reservedSMEM_offset_0_alias, 0, 64
	.other		__nv_reservedSMEM_offset_0_alias,@"STO_CUDA_RESERVED_SHARED STV_DEFAULT"
__nv_reservedSMEM_offset_0_alias:
	.zero		0
	.zero		64


//--------------------- .nv.constant0._Z18updateParticlesGPUP8Particleiff --------------------------
	.section	.nv.constant0._Z18updateParticlesGPUP8Particleiff,"a",@progbits
	.sectionflags	@""
	.align	4
.nv.constant0._Z18updateParticlesGPUP8Particleiff:
	.zero		916


//--------------------- SYMBOLS --------------------------

	.type		.nv.reservedSmem.offset0,@object
	.size		.nv.reservedSmem.offset0,0x4
